//
// Generated by NVIDIA NVVM Compiler
//
// Compiler Build ID: CL-36424714
// Cuda compilation tools, release 13.0, V13.0.88
// Based on NVVM 20.0.0
//

.version 9.0
.target sm_100
.address_size 64

	// .globl	_Z15reductionDevicePdS_i
.extern .shared .align 16 .b8 s_data[];

.visible .entry _Z15reductionDevicePdS_i(
	.param .u64 .ptr .align 1 _Z15reductionDevicePdS_i_param_0,
	.param .u64 .ptr .align 1 _Z15reductionDevicePdS_i_param_1,
	.param .u32 _Z15reductionDevicePdS_i_param_2
)
{
	.reg .pred 	%p<6>;
	.reg .b32 	%r<15>;
	.reg .b32 	%f<6>;
	.reg .b64 	%rd<9>;
	.reg .b64 	%fd<3>;

	ld.param.u64 	%rd1, [_Z15reductionDevicePdS_i_param_0];
	ld.param.u64 	%rd2, [_Z15reductionDevicePdS_i_param_1];
	ld.param.u32 	%r8, [_Z15reductionDevicePdS_i_param_2];
	mov.u32 	%r1, %ctaid.x;
	mov.u32 	%r14, %ntid.x;
	mov.u32 	%r3, %tid.x;
	mad.lo.s32 	%r4, %r1, %r14, %r3;
	setp.ge.s32 	%p1, %r4, %r8;
	shl.b32 	%r9, %r3, 2;
	mov.u32 	%r10, s_data;
	add.s32 	%r5, %r10, %r9;
	@%p1 bra 	$L__BB0_2;
	cvta.to.global.u64 	%rd3, %rd1;
	mul.wide.s32 	%rd4, %r4, 8;
	add.s64 	%rd5, %rd3, %rd4;
	ld.global.f64 	%fd1, [%rd5];
	cvt.rn.f32.f64 	%f1, %fd1;
	st.shared.f32 	[%r5], %f1;
	bra.uni 	$L__BB0_3;
$L__BB0_2:
	mov.b32 	%r11, 0;
	st.shared.u32 	[%r5], %r11;
$L__BB0_3:
	bar.sync 	0;
	setp.lt.u32 	%p2, %r14, 2;
	@%p2 bra 	$L__BB0_7;
$L__BB0_4:
	shr.u32 	%r7, %r14, 1;
	setp.ge.u32 	%p3, %r3, %r7;
	@%p3 bra 	$L__BB0_6;
	shl.b32 	%r12, %r7, 2;
	add.s32 	%r13, %r5, %r12;
	ld.shared.f32 	%f2, [%r13];
	ld.shared.f32 	%f3, [%r5];
	add.f32 	%f4, %f2, %f3;
	st.shared.f32 	[%r5], %f4;
$L__BB0_6:
	bar.sync 	0;
	setp.gt.u32 	%p4, %r14, 3;
	mov.u32 	%r14, %r7;
	@%p4 bra 	$L__BB0_4;
$L__BB0_7:
	setp.ne.s32 	%p5, %r3, 0;
	@%p5 bra 	$L__BB0_9;
	ld.shared.f32 	%f5, [s_data];
	cvt.f64.f32 	%fd2, %f5;
	cvta.to.global.u64 	%rd6, %rd2;
	mul.wide.u32 	%rd7, %r1, 8;
	add.s64 	%rd8, %rd6, %rd7;
	st.global.f64 	[%rd8], %fd2;
$L__BB0_9:
	ret;

}


// ===== COMPILED SASS (sm_100) =====

	.target	sm_100

	.elftype	@"ET_EXEC"


//--------------------- .note.nv.tkinfo           --------------------------
	.section	.note.nv.tkinfo,"",@"SHT_NOTE"
	.sectionflags	@"SHF_NOTE_NV_TKINFO"
	.tkinfo
        /*0018*/ 	.word	0x00000002
        /*0030*/ 	.string	""
        /*0030*/ 	.string	"ptxas"
        /*0030*/ 	.string	"Cuda compilation tools, release 13.0, V13.0.88"
        /*0030*/ 	.string	"Build cuda_13.0.r13.0/compiler.36424714_0"
        /*0030*/ 	.string	"-arch sm_100 -m 64 "



//--------------------- .note.nv.cuinfo           --------------------------
	.section	.note.nv.cuinfo,"",@"SHT_NOTE"
	.sectionflags	@"SHF_NOTE_NV_CUINFO"
        /*0018*/ 	.short	0x0002
        /*001a*/ 	.short	0x0064
        /*001c*/ 	.short	0x0082
	.zero		2


//--------------------- .nv.info                  --------------------------
	.section	.nv.info,"",@"SHT_CUDA_INFO"
	.align	4


	//----- nvinfo : EIATTR_REGCOUNT
	.align		4
        /*0000*/ 	.byte	0x04, 0x2f
        /*0002*/ 	.short	(.L_1 - .L_0)
	.align		4
.L_0:
        /*0004*/ 	.word	index@(_Z15reductionDevicePdS_i)
        /*0008*/ 	.word	0x0000000a


	//----- nvinfo : EIATTR_FRAME_SIZE
	.align		4
.L_1:
        /*000c*/ 	.byte	0x04, 0x11
        /*000e*/ 	.short	(.L_3 - .L_2)
	.align		4
.L_2:
        /*0010*/ 	.word	index@(_Z15reductionDevicePdS_i)
        /*0014*/ 	.word	0x00000000


	//----- nvinfo : EIATTR_MIN_STACK_SIZE
	.align		4
.L_3:
        /*0018*/ 	.byte	0x04, 0x12
        /*001a*/ 	.short	(.L_5 - .L_4)
	.align		4
.L_4:
        /*001c*/ 	.word	index@(_Z15reductionDevicePdS_i)
        /*0020*/ 	.word	0x00000000
.L_5:


//--------------------- .nv.compat                --------------------------
	.section	.nv.compat,"",@"SHT_CUDA_COMPAT_INFO"
	.align	4
        /*0000*/ 	.byte	0x02, 0x09, 0x00, 0x00, 0x02, 0x02, 0x01, 0x00, 0x02, 0x05, 0x05, 0x00, 0x03, 0x07, 0x01, 0x01
        /*0010*/ 	.byte	0x02, 0x03, 0x00, 0x00, 0x02, 0x06, 0x01, 0x00, 0x04, 0x0b, 0x08, 0x00, 0x09, 0x00, 0x00, 0x00
        /*0020*/ 	.byte	0x00, 0x00, 0x00, 0x00


//--------------------- .nv.info._Z15reductionDevicePdS_i --------------------------
	.section	.nv.info._Z15reductionDevicePdS_i,"",@"SHT_CUDA_INFO"
	.sectionflags	@""
	.align	4


	//----- nvinfo : EIATTR_CUDA_API_VERSION
	.align		4
        /*0000*/ 	.byte	0x04, 0x37
        /*0002*/ 	.short	(.L_7 - .L_6)
.L_6:
        /*0004*/ 	.word	0x00000082


	//----- nvinfo : EIATTR_KPARAM_INFO
	.align		4
.L_7:
        /*0008*/ 	.byte	0x04, 0x17
        /*000a*/ 	.short	(.L_9 - .L_8)
.L_8:
        /*000c*/ 	.word	0x00000000
        /*0010*/ 	.short	0x0002
        /*0012*/ 	.short	0x0010
        /*0014*/ 	.byte	0x00, 0xf0, 0x11, 0x00


	//----- nvinfo : EIATTR_KPARAM_INFO
	.align		4
.L_9:
        /*0018*/ 	.byte	0x04, 0x17
        /*001a*/ 	.short	(.L_11 - .L_10)
.L_10:
        /*001c*/ 	.word	0x00000000
        /*0020*/ 	.short	0x0001
        /*0022*/ 	.short	0x0008
        /*0024*/ 	.byte	0x00, 0xf5, 0x21, 0x00


	//----- nvinfo : EIATTR_KPARAM_INFO
	.align		4
.L_11:
        /*0028*/ 	.byte	0x04, 0x17
        /*002a*/ 	.short	(.L_13 - .L_12)
.L_12:
        /*002c*/ 	.word	0x00000000
        /*0030*/ 	.short	0x0000
        /*0032*/ 	.short	0x0000
        /*0034*/ 	.byte	0x00, 0xf5, 0x21, 0x00


	//----- nvinfo : EIATTR_SPARSE_MMA_MASK
	.align		4
.L_13:
        /*0038*/ 	.byte	0x03, 0x50
        /*003a*/ 	.short	0x0000


	//----- nvinfo : EIATTR_MAXREG_COUNT
	.align		4
        /*003c*/ 	.byte	0x03, 0x1b
        /*003e*/ 	.short	0x00ff


	//----- nvinfo : EIATTR_NUM_BARRIERS
	.align		4
        /*0040*/ 	.byte	0x02, 0x4c
        /*0042*/ 	.byte	0x01
	.zero		1


	//----- nvinfo : EIATTR_MERCURY_ISA_VERSION
	.align		4
        /*0044*/ 	.byte	0x03, 0x5f
        /*0046*/ 	.short	0x0101


	//----- nvinfo : EIATTR_VRC_CTA_INIT_COUNT
	.align		4
        /*0048*/ 	.byte	0x02, 0x4a
	.zero		1
	.zero		1


	//----- nvinfo : EIATTR_EXIT_INSTR_OFFSETS
	.align		4
        /*004c*/ 	.byte	0x04, 0x1c
        /*004e*/ 	.short	(.L_15 - .L_14)


	//   ....[0]....
.L_14:
        /*0050*/ 	.word	0x00000220


	//   ....[1]....
        /*0054*/ 	.word	0x000002b0


	//----- nvinfo : EIATTR_CBANK_PARAM_SIZE
	.align		4
.L_15:
        /*0058*/ 	.byte	0x03, 0x19
        /*005a*/ 	.short	0x0014


	//----- nvinfo : EIATTR_PARAM_CBANK
	.align		4
        /*005c*/ 	.byte	0x04, 0x0a
        /*005e*/ 	.short	(.L_17 - .L_16)
	.align		4
.L_16:
        /*0060*/ 	.word	index@(.nv.constant0._Z15reductionDevicePdS_i)
        /*0064*/ 	.short	0x0380
        /*0066*/ 	.short	0x0014


	//----- nvinfo : EIATTR_SW_WAR
	.align		4
.L_17:
        /*0068*/ 	.byte	0x04, 0x36
        /*006a*/ 	.short	(.L_19 - .L_18)
.L_18:
        /*006c*/ 	.word	0x00000008
.L_19:


//--------------------- .nv.callgraph             --------------------------
	.section	.nv.callgraph,"",@"SHT_CUDA_CALLGRAPH"
	.align	4
	.sectionentsize	8
	.align		4
        /*0000*/ 	.word	0x00000000
	.align		4
        /*0004*/ 	.word	0xffffffff
	.align		4
        /*0008*/ 	.word	0x00000000
	.align		4
        /*000c*/ 	.word	0xfffffffe
	.align		4
        /*0010*/ 	.word	0x00000000
	.align		4
        /*0014*/ 	.word	0xfffffffd
	.align		4
        /*0018*/ 	.word	0x00000000
	.align		4
        /*001c*/ 	.word	0xfffffffc


//--------------------- .text._Z15reductionDevicePdS_i --------------------------
	.section	.text._Z15reductionDevicePdS_i,"ax",@progbits
	.align	128
        .global         _Z15reductionDevicePdS_i
        .type           _Z15reductionDevicePdS_i,@function
        .size           _Z15reductionDevicePdS_i,(.L_x_3 - _Z15reductionDevicePdS_i)
        .other          _Z15reductionDevicePdS_i,@"STO_CUDA_ENTRY STV_DEFAULT"
_Z15reductionDevicePdS_i:
.text._Z15reductionDevicePdS_i:
[----:B------:R-:W-:Y:S01]  /*0000*/  LDC R1, c[0x0][0x37c] ;  /* 0x0000df00ff017b82 */ /* 0x000fe20000000800 */
[----:B------:R-:W0:Y:S01]  /*0010*/  S2R R7, SR_CTAID.X ;  /* 0x0000000000077919 */ /* 0x000e220000002500 */
[----:B------:R-:W0:Y:S01]  /*0020*/  LDCU UR8, c[0x0][0x360] ;  /* 0x00006c00ff0877ac */ /* 0x000e220008000800 */
[----:B------:R-:W0:Y:S01]  /*0030*/  S2R R6, SR_TID.X ;  /* 0x0000000000067919 */ /* 0x000e220000002100 */
[----:B------:R-:W1:Y:S01]  /*0040*/  LDCU UR4, c[0x0][0x390] ;  /* 0x00007200ff0477ac */ /* 0x000e620008000800 */
[----:B------:R-:W2:Y:S01]  /*0050*/  LDCU.64 UR6, c[0x0][0x358] ;  /* 0x00006b00ff0677ac */ /* 0x000ea20008000a00 */
[----:B0-----:R-:W-:-:S05]  /*0060*/  IMAD R5, R7, UR8, R6 ;  /* 0x0000000807057c24 */ /* 0x001fca000f8e0206 */
[----:B-1----:R-:W-:-:S13]  /*0070*/  ISETP.GE.AND P1, PT, R5, UR4, PT ;  /* 0x0000000405007c0c */ /* 0x002fda000bf26270 */
[----:B------:R-:W0:Y:S02]  /*0080*/  @!P1 LDC.64 R2, c[0x0][0x380] ;  /* 0x0000e000ff029b82 */ /* 0x000e240000000a00 */
[----:B0-----:R-:W-:-:S06]  /*0090*/  @!P1 IMAD.WIDE R2, R5, 0x8, R2 ;  /* 0x0000000805029825 */ /* 0x001fcc00078e0202 */
[----:B--2---:R-:W2:Y:S01]  /*00a0*/  @!P1 LDG.E.64 R2, desc[UR6][R2.64] ;  /* 0x0000000602029981 */ /* 0x004ea2000c1e1b00 */
[----:B------:R-:W0:Y:S01]  /*00b0*/  S2UR UR5, SR_CgaCtaId ;  /* 0x00000000000579c3 */ /* 0x000e220000008800 */
[----:B------:R-:W-:Y:S01]  /*00c0*/  IMAD.U32 R4, RZ, RZ, UR8 ;  /* 0x00000008ff047e24 */ /* 0x000fe2000f8e00ff */
[----:B------:R-:W-:Y:S01]  /*00d0*/  UMOV UR4, 0x400 ;  /* 0x0000040000047882 */ /* 0x000fe20000000000 */
[----:B------:R-:W-:-:S03]  /*00e0*/  ISETP.NE.AND P0, PT, R6, RZ, PT ;  /* 0x000000ff0600720c */ /* 0x000fc60003f05270 */
[----:B------:R-:W-:Y:S01]  /*00f0*/  ISETP.GE.U32.AND P2, PT, R4, 0x2, PT ;  /* 0x000000020400780c */ /* 0x000fe20003f46070 */
[----:B0-----:R-:W-:-:S06]  /*0100*/  ULEA UR4, UR5, UR4, 0x18 ;  /* 0x0000000405047291 */ /* 0x001fcc000f8ec0ff */
[----:B------:R-:W-:Y:S01]  /*0110*/  LEA R0, R6, UR4, 0x2 ;  /* 0x0000000406007c11 */ /* 0x000fe2000f8e10ff */
[----:B--2---:R-:W0:Y:S04]  /*0120*/  @!P1 F2F.F32.F64 R5, R2 ;  /* 0x0000000200059310 */ /* 0x004e280000301000 */
[----:B0-----:R0:W-:Y:S04]  /*0130*/  @!P1 STS [R0], R5 ;  /* 0x0000000500009388 */ /* 0x0011e80000000800 */
[----:B------:R0:W-:Y:S01]  /*0140*/  @P1 STS [R0], RZ ;  /* 0x000000ff00001388 */ /* 0x0001e20000000800 */
[----:B------:R-:W-:Y:S06]  /*0150*/  BAR.SYNC.DEFER_BLOCKING 0x0 ;  /* 0x0000000000007b1d */ /* 0x000fec0000010000 */
[----:B------:R-:W-:Y:S05]  /*0160*/  @!P2 BRA `(.L_x_0) ;  /* 0x00000000002ca947 */ /* 0x000fea0003800000 */
.L_x_1:
[----:B0-----:R-:W-:-:S04]  /*0170*/  SHF.R.U32.HI R5, RZ, 0x1, R4 ;  /* 0x00000001ff057819 */ /* 0x001fc80000011604 */
[----:B------:R-:W-:-:S13]  /*0180*/  ISETP.GE.U32.AND P1, PT, R6, R5, PT ;  /* 0x000000050600720c */ /* 0x000fda0003f26070 */
[----:B------:R-:W-:Y:S01]  /*0190*/  @!P1 IMAD R2, R5, 0x4, R0 ;  /* 0x0000000405029824 */ /* 0x000fe200078e0200 */
[----:B------:R-:W-:Y:S05]  /*01a0*/  @!P1 LDS R3, [R0] ;  /* 0x0000000000039984 */ /* 0x000fea0000000800 */
[----:B------:R-:W0:Y:S02]  /*01b0*/  @!P1 LDS R2, [R2] ;  /* 0x0000000002029984 */ /* 0x000e240000000800 */
[----:B0-----:R-:W-:-:S05]  /*01c0*/  @!P1 FADD R3, R2, R3 ;  /* 0x0000000302039221 */ /* 0x001fca0000000000 */
[----:B------:R1:W-:Y:S01]  /*01d0*/  @!P1 STS [R0], R3 ;  /* 0x0000000300009388 */ /* 0x0003e20000000800 */
[----:B------:R-:W-:Y:S01]  /*01e0*/  BAR.SYNC.DEFER_BLOCKING 0x0 ;  /* 0x0000000000007b1d */ /* 0x000fe20000010000 */
[----:B------:R-:W-:Y:S01]  /*01f0*/  ISETP.GT.U32.AND P1, PT, R4, 0x3, PT ;  /* 0x000000030400780c */ /* 0x000fe20003f24070 */
[----:B------:R-:W-:-:S12]  /*0200*/  IMAD.MOV.U32 R4, RZ, RZ, R5 ;  /* 0x000000ffff047224 */ /* 0x000fd800078e0005 */
[----:B-1----:R-:W-:Y:S05]  /*0210*/  @P1 BRA `(.L_x_1) ;  /* 0xfffffffc00d41947 */ /* 0x002fea000383ffff */
.L_x_0:
[----:B------:R-:W-:Y:S05]  /*0220*/  @P0 EXIT ;  /* 0x000000000000094d */ /* 0x000fea0003800000 */
[----:B------:R-:W1:Y:S01]  /*0230*/  S2UR UR5, SR_CgaCtaId ;  /* 0x00000000000579c3 */ /* 0x000e620000008800 */
[----:B------:R-:W-:-:S07]  /*0240*/  UMOV UR4, 0x400 ;  /* 0x0000040000047882 */ /* 0x000fce0000000000 */
[----:B0-----:R-:W0:Y:S01]  /*0250*/  LDC.64 R4, c[0x0][0x388] ;  /* 0x0000e200ff047b82 */ /* 0x001e220000000a00 */
[----:B-1----:R-:W-:Y:S01]  /*0260*/  ULEA UR4, UR5, UR4, 0x18 ;  /* 0x0000000405047291 */ /* 0x002fe2000f8ec0ff */
[----:B0-----:R-:W-:-:S08]  /*0270*/  IMAD.WIDE.U32 R4, R7, 0x8, R4 ;  /* 0x0000000807047825 */ /* 0x001fd000078e0004 */
[----:B------:R-:W0:Y:S02]  /*0280*/  LDS R2, [UR4] ;  /* 0x00000004ff027984 */ /* 0x000e240008000800 */
[----:B0-----:R-:W0:Y:S02]  /*0290*/  F2F.F64.F32 R2, R2 ;  /* 0x0000000200027310 */ /* 0x001e240000201800 */
[----:B0-----:R-:W-:Y:S01]  /*02a0*/  STG.E.64 desc[UR6][R4.64], R2 ;  /* 0x0000000204007986 */ /* 0x001fe2000c101b06 */
[----:B------:R-:W-:Y:S05]  /*02b0*/  EXIT ;  /* 0x000000000000794d */ /* 0x000fea0003800000 */
.L_x_2:
[----:B------:R-:W-:-:S00]  /*02c0*/  BRA `(.L_x_2) ;  /* 0xfffffffc00fc7947 */ /* 0x000fc0000383ffff */
[----:B------:R-:W-:-:S00]  /*02d0*/  NOP ;  /* 0x0000000000007918 */ /* 0x000fc00000000000 */
        /* <DEDUP_REMOVED lines=10> */
.L_x_3:


//--------------------- .nv.shared._Z15reductionDevicePdS_i --------------------------
	.section	.nv.shared._Z15reductionDevicePdS_i,"aw",@nobits
	.sectionflags	@""
	.align	16
	.zero		1024


//--------------------- .nv.shared.reserved.0     --------------------------
	.section	.nv.shared.reserved.0,"aw",@nobits
	.weak		__nv_reservedSMEM_offset_0_alias
	.size		__nv_reservedSMEM_offset_0_alias, 0, 64
	.other		__nv_reservedSMEM_offset_0_alias,@"STO_CUDA_RESERVED_SHARED STV_DEFAULT"
__nv_reservedSMEM_offset_0_alias:
	.zero		0
	.zero		64


//--------------------- .nv.constant0._Z15reductionDevicePdS_i --------------------------
	.section	.nv.constant0._Z15reductionDevicePdS_i,"a",@progbits
	.sectionflags	@""
	.align	4
.nv.constant0._Z15reductionDevicePdS_i:
	.zero		916


//--------------------- SYMBOLS --------------------------

	.type		.nv.reservedSmem.offset0,@object
	.size		.nv.reservedSmem.offset0,0x4
	.type		.nv.reservedSmem.cap,@object
	.size		.nv.reservedSmem.cap,0x4
